//
// Generated by NVIDIA NVVM Compiler
//
// Compiler Build ID: CL-36424714
// Cuda compilation tools, release 13.0, V13.0.88
// Based on NVVM 20.0.0
//

.version 9.0
.target sm_100
.address_size 64

	// .globl	_Z10add_vectorPiS_S_

.visible .entry _Z10add_vectorPiS_S_(
	.param .u64 .ptr .align 1 _Z10add_vectorPiS_S__param_0,
	.param .u64 .ptr .align 1 _Z10add_vectorPiS_S__param_1,
	.param .u64 .ptr .align 1 _Z10add_vectorPiS_S__param_2
)
{
	.reg .b32 	%r<8>;
	.reg .b64 	%rd<11>;

	ld.param.u64 	%rd1, [_Z10add_vectorPiS_S__param_0];
	ld.param.u64 	%rd2, [_Z10add_vectorPiS_S__param_1];
	ld.param.u64 	%rd3, [_Z10add_vectorPiS_S__param_2];
	cvta.to.global.u64 	%rd4, %rd3;
	cvta.to.global.u64 	%rd5, %rd2;
	cvta.to.global.u64 	%rd6, %rd1;
	mov.u32 	%r1, %tid.x;
	mov.u32 	%r2, %ctaid.x;
	mov.u32 	%r3, %ntid.x;
	mad.lo.s32 	%r4, %r2, %r3, %r1;
	mul.wide.s32 	%rd7, %r4, 4;
	add.s64 	%rd8, %rd6, %rd7;
	ld.global.u32 	%r5, [%rd8];
	add.s64 	%rd9, %rd5, %rd7;
	ld.global.u32 	%r6, [%rd9];
	add.s32 	%r7, %r6, %r5;
	add.s64 	%rd10, %rd4, %rd7;
	st.global.u32 	[%rd10], %r7;
	ret;

}


// ===== COMPILED SASS (sm_100) =====

	.target	sm_100

	.elftype	@"ET_EXEC"


//--------------------- .note.nv.tkinfo           --------------------------
	.section	.note.nv.tkinfo,"",@"SHT_NOTE"
	.sectionflags	@"SHF_NOTE_NV_TKINFO"
	.tkinfo
        /*0018*/ 	.word	0x00000002
        /*0030*/ 	.string	""
        /*0030*/ 	.string	"ptxas"
        /*0030*/ 	.string	"Cuda compilation tools, release 13.0, V13.0.88"
        /*0030*/ 	.string	"Build cuda_13.0.r13.0/compiler.36424714_0"
        /*0030*/ 	.string	"-arch sm_100 -m 64 "



//--------------------- .note.nv.cuinfo           --------------------------
	.section	.note.nv.cuinfo,"",@"SHT_NOTE"
	.sectionflags	@"SHF_NOTE_NV_CUINFO"
        /*0018*/ 	.short	0x0002
        /*001a*/ 	.short	0x0064
        /*001c*/ 	.short	0x0082
	.zero		2


//--------------------- .nv.info                  --------------------------
	.section	.nv.info,"",@"SHT_CUDA_INFO"
	.align	4


	//----- nvinfo : EIATTR_REGCOUNT
	.align		4
        /*0000*/ 	.byte	0x04, 0x2f
        /*0002*/ 	.short	(.L_1 - .L_0)
	.align		4
.L_0:
        /*0004*/ 	.word	index@(_Z10add_vectorPiS_S_)
        /*0008*/ 	.word	0x0000000c


	//----- nvinfo : EIATTR_FRAME_SIZE
	.align		4
.L_1:
        /*000c*/ 	.byte	0x04, 0x11
        /*000e*/ 	.short	(.L_3 - .L_2)
	.align		4
.L_2:
        /*0010*/ 	.word	index@(_Z10add_vectorPiS_S_)
        /*0014*/ 	.word	0x00000000


	//----- nvinfo : EIATTR_MIN_STACK_SIZE
	.align		4
.L_3:
        /*0018*/ 	.byte	0x04, 0x12
        /*001a*/ 	.short	(.L_5 - .L_4)
	.align		4
.L_4:
        /*001c*/ 	.word	index@(_Z10add_vectorPiS_S_)
        /*0020*/ 	.word	0x00000000
.L_5:


//--------------------- .nv.compat                --------------------------
	.section	.nv.compat,"",@"SHT_CUDA_COMPAT_INFO"
	.align	4
        /*0000*/ 	.byte	0x02, 0x09, 0x00, 0x00, 0x02, 0x02, 0x01, 0x00, 0x02, 0x05, 0x05, 0x00, 0x03, 0x07, 0x01, 0x01
        /*0010*/ 	.byte	0x02, 0x03, 0x00, 0x00, 0x02, 0x06, 0x01, 0x00, 0x04, 0x0b, 0x08, 0x00, 0x09, 0x00, 0x00, 0x00
        /*0020*/ 	.byte	0x00, 0x00, 0x00, 0x00


//--------------------- .nv.info._Z10add_vectorPiS_S_ --------------------------
	.section	.nv.info._Z10add_vectorPiS_S_,"",@"SHT_CUDA_INFO"
	.sectionflags	@""
	.align	4


	//----- nvinfo : EIATTR_CUDA_API_VERSION
	.align		4
        /*0000*/ 	.byte	0x04, 0x37
        /*0002*/ 	.short	(.L_7 - .L_6)
.L_6:
        /*0004*/ 	.word	0x00000082


	//----- nvinfo : EIATTR_KPARAM_INFO
	.align		4
.L_7:
        /*0008*/ 	.byte	0x04, 0x17
        /*000a*/ 	.short	(.L_9 - .L_8)
.L_8:
        /*000c*/ 	.word	0x00000000
        /*0010*/ 	.short	0x0002
        /*0012*/ 	.short	0x0010
        /*0014*/ 	.byte	0x00, 0xf5, 0x21, 0x00


	//----- nvinfo : EIATTR_KPARAM_INFO
	.align		4
.L_9:
        /*0018*/ 	.byte	0x04, 0x17
        /*001a*/ 	.short	(.L_11 - .L_10)
.L_10:
        /*001c*/ 	.word	0x00000000
        /*0020*/ 	.short	0x0001
        /*0022*/ 	.short	0x0008
        /*0024*/ 	.byte	0x00, 0xf5, 0x21, 0x00


	//----- nvinfo : EIATTR_KPARAM_INFO
	.align		4
.L_11:
        /*0028*/ 	.byte	0x04, 0x17
        /*002a*/ 	.short	(.L_13 - .L_12)
.L_12:
        /*002c*/ 	.word	0x00000000
        /*0030*/ 	.short	0x0000
        /*0032*/ 	.short	0x0000
        /*0034*/ 	.byte	0x00, 0xf5, 0x21, 0x00


	//----- nvinfo : EIATTR_SPARSE_MMA_MASK
	.align		4
.L_13:
        /*0038*/ 	.byte	0x03, 0x50
        /*003a*/ 	.short	0x0000


	//----- nvinfo : EIATTR_MAXREG_COUNT
	.align		4
        /*003c*/ 	.byte	0x03, 0x1b
        /*003e*/ 	.short	0x00ff


	//----- nvinfo : EIATTR_MERCURY_ISA_VERSION
	.align		4
        /*0040*/ 	.byte	0x03, 0x5f
        /*0042*/ 	.short	0x0101


	//----- nvinfo : EIATTR_VRC_CTA_INIT_COUNT
	.align		4
        /*0044*/ 	.byte	0x02, 0x4a
	.zero		1
	.zero		1


	//----- nvinfo : EIATTR_EXIT_INSTR_OFFSETS
	.align		4
        /*0048*/ 	.byte	0x04, 0x1c
        /*004a*/ 	.short	(.L_15 - .L_14)


	//   ....[0]....
.L_14:
        /*004c*/ 	.word	0x00000100


	//----- nvinfo : EIATTR_CBANK_PARAM_SIZE
	.align		4
.L_15:
        /*0050*/ 	.byte	0x03, 0x19
        /*0052*/ 	.short	0x0018


	//----- nvinfo : EIATTR_PARAM_CBANK
	.align		4
        /*0054*/ 	.byte	0x04, 0x0a
        /*0056*/ 	.short	(.L_17 - .L_16)
	.align		4
.L_16:
        /*0058*/ 	.word	index@(.nv.constant0._Z10add_vectorPiS_S_)
        /*005c*/ 	.short	0x0380
        /*005e*/ 	.short	0x0018


	//----- nvinfo : EIATTR_SW_WAR
	.align		4
.L_17:
        /*0060*/ 	.byte	0x04, 0x36
        /*0062*/ 	.short	(.L_19 - .L_18)
.L_18:
        /*0064*/ 	.word	0x00000008
.L_19:


//--------------------- .nv.callgraph             --------------------------
	.section	.nv.callgraph,"",@"SHT_CUDA_CALLGRAPH"
	.align	4
	.sectionentsize	8
	.align		4
        /*0000*/ 	.word	0x00000000
	.align		4
        /*0004*/ 	.word	0xffffffff
	.align		4
        /*0008*/ 	.word	0x00000000
	.align		4
        /*000c*/ 	.word	0xfffffffe
	.align		4
        /*0010*/ 	.word	0x00000000
	.align		4
        /*0014*/ 	.word	0xfffffffd
	.align		4
        /*0018*/ 	.word	0x00000000
	.align		4
        /*001c*/ 	.word	0xfffffffc


//--------------------- .text._Z10add_vectorPiS_S_ --------------------------
	.section	.text._Z10add_vectorPiS_S_,"ax",@progbits
	.align	128
        .global         _Z10add_vectorPiS_S_
        .type           _Z10add_vectorPiS_S_,@function
        .size           _Z10add_vectorPiS_S_,(.L_x_1 - _Z10add_vectorPiS_S_)
        .other          _Z10add_vectorPiS_S_,@"STO_CUDA_ENTRY STV_DEFAULT"
_Z10add_vectorPiS_S_:
.text._Z10add_vectorPiS_S_:
[----:B------:R-:W-:Y:S01]  /*0000*/  LDC R1, c[0x0][0x37c] ;  /* 0x0000df00ff017b82 */ /* 0x000fe20000000800 */
[----:B------:R-:W0:Y:S07]  /*0010*/  S2R R9, SR_TID.X ;  /* 0x0000000000097919 */ /* 0x000e2e0000002100 */
[----:B------:R-:W0:Y:S01]  /*0020*/  S2UR UR6, SR_CTAID.X ;  /* 0x00000000000679c3 */ /* 0x000e220000002500 */
[----:B------:R-:W1:Y:S07]  /*0030*/  LDCU.64 UR4, c[0x0][0x358] ;  /* 0x00006b00ff0477ac */ /* 0x000e6e0008000a00 */
[----:B------:R-:W0:Y:S08]  /*0040*/  LDC R0, c[0x0][0x360] ;  /* 0x0000d800ff007b82 */ /* 0x000e300000000800 */
[----:B------:R-:W2:Y:S08]  /*0050*/  LDC.64 R2, c[0x0][0x380] ;  /* 0x0000e000ff027b82 */ /* 0x000eb00000000a00 */
[----:B------:R-:W3:Y:S01]  /*0060*/  LDC.64 R4, c[0x0][0x388] ;  /* 0x0000e200ff047b82 */ /* 0x000ee20000000a00 */
[----:B0-----:R-:W-:-:S07]  /*0070*/  IMAD R9, R0, UR6, R9 ;  /* 0x0000000600097c24 */ /* 0x001fce000f8e0209 */
[----:B------:R-:W0:Y:S01]  /*0080*/  LDC.64 R6, c[0x0][0x390] ;  /* 0x0000e400ff067b82 */ /* 0x000e220000000a00 */
[----:B--2---:R-:W-:-:S06]  /*0090*/  IMAD.WIDE R2, R9, 0x4, R2 ;  /* 0x0000000409027825 */ /* 0x004fcc00078e0202 */
[----:B-1----:R-:W2:Y:S01]  /*00a0*/  LDG.E R2, desc[UR4][R2.64] ;  /* 0x0000000402027981 */ /* 0x002ea2000c1e1900 */
[----:B---3--:R-:W-:-:S06]  /*00b0*/  IMAD.WIDE R4, R9, 0x4, R4 ;  /* 0x0000000409047825 */ /* 0x008fcc00078e0204 */
[----:B------:R-:W2:Y:S01]  /*00c0*/  LDG.E R5, desc[UR4][R4.64] ;  /* 0x0000000404057981 */ /* 0x000ea2000c1e1900 */
[----:B0-----:R-:W-:Y:S01]  /*00d0*/  IMAD.WIDE R6, R9, 0x4, R6 ;  /* 0x0000000409067825 */ /* 0x001fe200078e0206 */
[----:B--2---:R-:W-:-:S05]  /*00e0*/  IADD3 R9, PT, PT, R2, R5, RZ ;  /* 0x0000000502097210 */ /* 0x004fca0007ffe0ff */
[----:B------:R-:W-:Y:S01]  /*00f0*/  STG.E desc[UR4][R6.64], R9 ;  /* 0x0000000906007986 */ /* 0x000fe2000c101904 */
[----:B------:R-:W-:Y:S05]  /*0100*/  EXIT ;  /* 0x000000000000794d */ /* 0x000fea0003800000 */
.L_x_0:
[----:B------:R-:W-:-:S00]  /*0110*/  BRA `(.L_x_0) ;  /* 0xfffffffc00fc7947 */ /* 0x000fc0000383ffff */
[----:B------:R-:W-:-:S00]  /*0120*/  NOP ;  /* 0x0000000000007918 */ /* 0x000fc00000000000 */
        /* <DEDUP_REMOVED lines=13> */
.L_x_1:


//--------------------- .nv.shared.reserved.0     --------------------------
	.section	.nv.shared.reserved.0,"aw",@nobits
	.weak		__nv_reservedSMEM_offset_0_alias
	.size		__nv_reservedSMEM_offset_0_alias, 0, 64
	.other		__nv_reservedSMEM_offset_0_alias,@"STO_CUDA_RESERVED_SHARED STV_DEFAULT"
__nv_reservedSMEM_offset_0_alias:
	.zero		0
	.zero		64


//--------------------- .nv.constant0._Z10add_vectorPiS_S_ --------------------------
	.section	.nv.constant0._Z10add_vectorPiS_S_,"a",@progbits
	.sectionflags	@""
	.align	4
.nv.constant0._Z10add_vectorPiS_S_:
	.zero		920


//--------------------- SYMBOLS --------------------------

	.type		.nv.reservedSmem.offset0,@object
	.size		.nv.reservedSmem.offset0,0x4
